






.version 3.0
.target sm_20
.address_size 64

.file	1 "/tmp/tmpxft_00003c06_00000000-15_nqueen.compute_20.cpp3.i"
.file	2 "nqueen.cu"






.entry _Z24solve_nqueen_cuda_kerneliiPjS_S_S_i(
.param .u32 _Z24solve_nqueen_cuda_kerneliiPjS_S_S_i_param_0,
.param .u32 _Z24solve_nqueen_cuda_kerneliiPjS_S_S_i_param_1,
.param .u64 _Z24solve_nqueen_cuda_kerneliiPjS_S_S_i_param_2,
.param .u64 _Z24solve_nqueen_cuda_kerneliiPjS_S_S_i_param_3,
.param .u64 _Z24solve_nqueen_cuda_kerneliiPjS_S_S_i_param_4,
.param .u64 _Z24solve_nqueen_cuda_kerneliiPjS_S_S_i_param_5,
.param .u32 _Z24solve_nqueen_cuda_kerneliiPjS_S_S_i_param_6
)
{
.reg .pred %p<16>;
.reg .s32 %r<133>;
.reg .s64 %rl<42>;

	.shared .align 4 .b8 __cuda_local_var_17387_39_non_const_mask[3840];

	.shared .align 4 .b8 __cuda_local_var_17388_39_non_const_l_mask[3840];

	.shared .align 4 .b8 __cuda_local_var_17389_39_non_const_r_mask[3840];

	.shared .align 4 .b8 __cuda_local_var_17390_39_non_const_m[3840];

	.shared .align 4 .b8 __cuda_local_var_17392_39_non_const_sum[384];

ld.param.u32 %r16, [_Z24solve_nqueen_cuda_kerneliiPjS_S_S_i_param_0];
ld.param.u64 %rl9, [_Z24solve_nqueen_cuda_kerneliiPjS_S_S_i_param_2];
ld.param.u64 %rl10, [_Z24solve_nqueen_cuda_kerneliiPjS_S_S_i_param_3];
ld.param.u64 %rl11, [_Z24solve_nqueen_cuda_kerneliiPjS_S_S_i_param_4];
ld.param.u64 %rl12, [_Z24solve_nqueen_cuda_kerneliiPjS_S_S_i_param_5];
ld.param.u32 %r17, [_Z24solve_nqueen_cuda_kerneliiPjS_S_S_i_param_6];
cvta.to.global.u64 %rl1, %rl12;
cvta.to.global.u64 %rl2, %rl11;
cvta.to.global.u64 %rl3, %rl10;
cvta.to.global.u64 %rl4, %rl9;
.loc 2 327 1
mov.u32 %r18, %ntid.x;
.loc 2 326 1
mov.u32 %r19, %ctaid.x;
.loc 2 325 1
mov.u32 %r2, %tid.x;
.loc 2 327 1
mad.lo.s32 %r3, %r18, %r19, %r2;
mov.u32 %r20, 1;
.loc 2 336 1
shl.b32 %r21, %r20, %r16;
add.s32 %r4, %r21, -1;
.loc 2 341 1
setp.lt.s32 %p1, %r3, %r17;
mul.wide.s32 %rl13, %r2, 4;
mov.u64 %rl14, __cuda_local_var_17392_39_non_const_sum;
add.s64 %rl5, %rl14, %rl13;
.loc 2 341 1
@%p1 bra BB0_2;

mov.u32 %r22, 0;
.loc 2 376 1
st.shared.u32 [%rl5], %r22;
bra.uni BB0_11;

BB0_2:
.loc 2 342 1
mul.wide.s32 %rl15, %r3, 4;
add.s64 %rl16, %rl4, %rl15;
.loc 2 325 1
mov.u32 %r120, %tid.x;
.loc 2 342 1
cvt.s64.s32 %rl6, %r120;
mov.u64 %rl17, __cuda_local_var_17387_39_non_const_mask;
mad.lo.s64 %rl18, %rl6, 40, %rl17;
.loc 2 342 1
ld.global.u32 %r26, [%rl16];
st.shared.u32 [%rl18], %r26;
.loc 2 343 1
add.s64 %rl19, %rl3, %rl15;
mov.u64 %rl20, __cuda_local_var_17388_39_non_const_l_mask;
mad.lo.s64 %rl21, %rl6, 40, %rl20;
.loc 2 343 1
ld.global.u32 %r29, [%rl19];
st.shared.u32 [%rl21], %r29;
.loc 2 344 1
add.s64 %rl22, %rl2, %rl15;
mov.u64 %rl23, __cuda_local_var_17389_39_non_const_r_mask;
mad.lo.s64 %rl24, %rl6, 40, %rl23;
.loc 2 344 1
ld.global.u32 %r32, [%rl22];
st.shared.u32 [%rl24], %r32;
.loc 2 345 1
or.b32 %r35, %r29, %r26;
or.b32 %r36, %r35, %r32;
mov.u64 %rl25, __cuda_local_var_17390_39_non_const_m;
mad.lo.s64 %rl26, %rl6, 40, %rl25;
.loc 2 345 1
st.shared.u32 [%rl26], %r36;
mov.u32 %r132, 0;
mov.u32 %r130, %r132;

BB0_3:
.loc 2 348 1
cvt.s64.s32 %rl7, %r130;
mul.wide.s32 %rl29, %r130, 4;
add.s64 %rl8, %rl26, %rl29;
.loc 2 348 1
ld.shared.u32 %r7, [%rl8];
and.b32 %r39, %r7, %r4;
setp.eq.s32 %p2, %r39, %r4;
@%p2 bra BB0_8;

.loc 2 352 1
add.s32 %r40, %r7, 1;
not.b32 %r41, %r7;
and.b32 %r8, %r40, %r41;
.loc 2 353 1
or.b32 %r42, %r7, %r8;
st.shared.u32 [%rl8], %r42;
.loc 2 354 1
and.b32 %r44, %r8, %r4;
setp.eq.s32 %p3, %r44, 0;
@%p3 bra BB0_8;

.loc 2 355 1
add.s32 %r131, %r130, 1;
ld.param.u32 %r109, [_Z24solve_nqueen_cuda_kerneliiPjS_S_S_i_param_1];
.loc 2 355 1
setp.eq.s32 %p4, %r131, %r109;
@%p4 bra BB0_7;

shl.b64 %rl32, %rl7, 2;
add.s64 %rl33, %rl18, %rl32;
.loc 2 360 1
ld.shared.u32 %r45, [%rl33];
or.b32 %r47, %r45, %r8;
st.shared.u32 [%rl33+4], %r47;
add.s64 %rl36, %rl21, %rl32;
.loc 2 361 1
ld.shared.u32 %r49, [%rl36];
or.b32 %r51, %r49, %r8;
shl.b32 %r52, %r51, 1;
st.shared.u32 [%rl36+4], %r52;
add.s64 %rl39, %rl24, %rl32;
.loc 2 362 1
ld.shared.u32 %r54, [%rl39];
or.b32 %r56, %r54, %r8;
shr.u32 %r57, %r56, 1;
st.shared.u32 [%rl39+4], %r57;
.loc 2 363 1
or.b32 %r59, %r52, %r47;
or.b32 %r60, %r59, %r57;
st.shared.u32 [%rl8+4], %r60;
bra.uni BB0_9;

BB0_7:
.loc 2 356 1
add.s32 %r132, %r132, 1;

BB0_8:
.loc 2 349 1
add.s32 %r131, %r130, -1;

BB0_9:
mov.u32 %r130, %r131;
setp.gt.s32 %p5, %r130, -1;
.loc 2 347 1
@%p5 bra BB0_3;

.loc 2 373 1
st.shared.u32 [%rl5], %r132;

BB0_11:
.loc 2 379 1
bar.sync 0;
.loc 2 325 1
mov.u32 %r128, %tid.x;
.loc 2 382 1
add.s32 %r63, %r128, 64;
setp.lt.s32 %p6, %r63, 96;
setp.lt.s32 %p7, %r128, 64;
and.pred %p8, %p7, %p6;
.loc 2 382 1
@!%p8 bra BB0_13;

.loc 2 382 1
ld.shared.u32 %r64, [%rl5];
ld.shared.u32 %r66, [%rl5+256];
add.s32 %r68, %r64, %r66;
st.shared.u32 [%rl5], %r68;

BB0_13:
.loc 2 382 1
bar.sync 0;
.loc 2 325 1
mov.u32 %r127, %tid.x;
.loc 2 383 1
setp.gt.s32 %p9, %r127, 31;
@%p9 bra BB0_15;

.loc 2 383 1
ld.shared.u32 %r70, [%rl5];
ld.shared.u32 %r72, [%rl5+128];
add.s32 %r74, %r70, %r72;
st.shared.u32 [%rl5], %r74;

BB0_15:
.loc 2 383 1
bar.sync 0;
.loc 2 325 1
mov.u32 %r126, %tid.x;
.loc 2 384 1
setp.gt.s32 %p10, %r126, 15;
@%p10 bra BB0_17;

.loc 2 384 1
ld.shared.u32 %r76, [%rl5];
ld.shared.u32 %r78, [%rl5+64];
add.s32 %r80, %r76, %r78;
st.shared.u32 [%rl5], %r80;

BB0_17:
.loc 2 384 1
bar.sync 0;
.loc 2 325 1
mov.u32 %r125, %tid.x;
.loc 2 385 1
setp.gt.s32 %p11, %r125, 7;
@%p11 bra BB0_19;

.loc 2 385 1
ld.shared.u32 %r82, [%rl5];
ld.shared.u32 %r84, [%rl5+32];
add.s32 %r86, %r82, %r84;
st.shared.u32 [%rl5], %r86;

BB0_19:
.loc 2 385 1
bar.sync 0;
.loc 2 325 1
mov.u32 %r124, %tid.x;
.loc 2 386 1
setp.gt.s32 %p12, %r124, 3;
@%p12 bra BB0_21;

.loc 2 386 1
ld.shared.u32 %r88, [%rl5];
ld.shared.u32 %r90, [%rl5+16];
add.s32 %r92, %r88, %r90;
st.shared.u32 [%rl5], %r92;

BB0_21:
.loc 2 386 1
bar.sync 0;
.loc 2 325 1
mov.u32 %r123, %tid.x;
.loc 2 387 1
setp.gt.s32 %p13, %r123, 1;
@%p13 bra BB0_23;

.loc 2 387 1
ld.shared.u32 %r94, [%rl5];
ld.shared.u32 %r96, [%rl5+8];
add.s32 %r98, %r94, %r96;
st.shared.u32 [%rl5], %r98;

BB0_23:
.loc 2 387 1
bar.sync 0;
.loc 2 325 1
mov.u32 %r122, %tid.x;
.loc 2 388 1
setp.gt.s32 %p14, %r122, 0;
@%p14 bra BB0_25;

.loc 2 388 1
ld.shared.u32 %r100, [%rl5];
ld.shared.u32 %r102, [%rl5+4];
add.s32 %r104, %r100, %r102;
st.shared.u32 [%rl5], %r104;

BB0_25:
.loc 2 388 1
bar.sync 0;
.loc 2 325 1
mov.u32 %r121, %tid.x;
.loc 2 390 1
setp.eq.s32 %p15, %r121, 0;
@%p15 bra BB0_27;

.loc 2 393 2
ret;

BB0_27:
.loc 2 391 1
ld.shared.u32 %r106, [__cuda_local_var_17392_39_non_const_sum];
.loc 2 326 1
mov.u32 %r119, %ctaid.x;
.loc 2 391 1
mul.wide.s32 %rl40, %r119, 4;
add.s64 %rl41, %rl1, %rl40;
st.global.u32 [%rl41], %r106;
.loc 2 393 2
ret;
}





// ===== COMPILED SASS (sm_100) =====

	.target	sm_100

	.elftype	@"ET_EXEC"


//--------------------- .note.nv.tkinfo           --------------------------
	.section	.note.nv.tkinfo,"",@"SHT_NOTE"
	.sectionflags	@"SHF_NOTE_NV_TKINFO"
	.tkinfo
        /*0018*/ 	.word	0x00000002
        /*0030*/ 	.string	""
        /*0030*/ 	.string	"ptxas"
        /*0030*/ 	.string	"Cuda compilation tools, release 13.0, V13.0.88"
        /*0030*/ 	.string	"Build cuda_13.0.r13.0/compiler.36424714_0"
        /*0030*/ 	.string	"-arch sm_100 "



//--------------------- .note.nv.cuinfo           --------------------------
	.section	.note.nv.cuinfo,"",@"SHT_NOTE"
	.sectionflags	@"SHF_NOTE_NV_CUINFO"
        /*0018*/ 	.short	0x0002
        /*001a*/ 	.short	0x0014
        /*001c*/ 	.short	0x0082
	.zero		2


//--------------------- .nv.info                  --------------------------
	.section	.nv.info,"",@"SHT_CUDA_INFO"
	.align	4


	//----- nvinfo : EIATTR_REGCOUNT
	.align		4
        /*0000*/ 	.byte	0x04, 0x2f
        /*0002*/ 	.short	(.L_1 - .L_0)
	.align		4
.L_0:
        /*0004*/ 	.word	index@(_Z24solve_nqueen_cuda_kerneliiPjS_S_S_i)
        /*0008*/ 	.word	0x00000016


	//----- nvinfo : EIATTR_FRAME_SIZE
	.align		4
.L_1:
        /*000c*/ 	.byte	0x04, 0x11
        /*000e*/ 	.short	(.L_3 - .L_2)
	.align		4
.L_2:
        /*0010*/ 	.word	index@(_Z24solve_nqueen_cuda_kerneliiPjS_S_S_i)
        /*0014*/ 	.word	0x00000000


	//----- nvinfo : EIATTR_MIN_STACK_SIZE
	.align		4
.L_3:
        /*0018*/ 	.byte	0x04, 0x12
        /*001a*/ 	.short	(.L_5 - .L_4)
	.align		4
.L_4:
        /*001c*/ 	.word	index@(_Z24solve_nqueen_cuda_kerneliiPjS_S_S_i)
        /*0020*/ 	.word	0x00000000
.L_5:


//--------------------- .nv.compat                --------------------------
	.section	.nv.compat,"",@"SHT_CUDA_COMPAT_INFO"
	.align	4
        /*0000*/ 	.byte	0x02, 0x09, 0x00, 0x00, 0x02, 0x02, 0x01, 0x00, 0x02, 0x05, 0x05, 0x00, 0x03, 0x07, 0x01, 0x01
        /*0010*/ 	.byte	0x02, 0x03, 0x00, 0x00, 0x02, 0x06, 0x01, 0x00, 0x04, 0x0b, 0x08, 0x00, 0x09, 0x00, 0x00, 0x00
        /*0020*/ 	.byte	0x00, 0x00, 0x00, 0x00


//--------------------- .nv.info._Z24solve_nqueen_cuda_kerneliiPjS_S_S_i --------------------------
	.section	.nv.info._Z24solve_nqueen_cuda_kerneliiPjS_S_S_i,"",@"SHT_CUDA_INFO"
	.sectionflags	@""
	.align	4


	//----- nvinfo : EIATTR_CUDA_API_VERSION
	.align		4
        /*0000*/ 	.byte	0x04, 0x37
        /*0002*/ 	.short	(.L_7 - .L_6)
.L_6:
        /*0004*/ 	.word	0x00000082


	//----- nvinfo : EIATTR_KPARAM_INFO
	.align		4
.L_7:
        /*0008*/ 	.byte	0x04, 0x17
        /*000a*/ 	.short	(.L_9 - .L_8)
.L_8:
        /*000c*/ 	.word	0x00000000
        /*0010*/ 	.short	0x0006
        /*0012*/ 	.short	0x0028
        /*0014*/ 	.byte	0x00, 0xf0, 0x11, 0x00


	//----- nvinfo : EIATTR_KPARAM_INFO
	.align		4
.L_9:
        /*0018*/ 	.byte	0x04, 0x17
        /*001a*/ 	.short	(.L_11 - .L_10)
.L_10:
        /*001c*/ 	.word	0x00000000
        /*0020*/ 	.short	0x0005
        /*0022*/ 	.short	0x0020
        /*0024*/ 	.byte	0x00, 0xf0, 0x21, 0x00


	//----- nvinfo : EIATTR_KPARAM_INFO
	.align		4
.L_11:
        /*0028*/ 	.byte	0x04, 0x17
        /*002a*/ 	.short	(.L_13 - .L_12)
.L_12:
        /*002c*/ 	.word	0x00000000
        /*0030*/ 	.short	0x0004
        /*0032*/ 	.short	0x0018
        /*0034*/ 	.byte	0x00, 0xf0, 0x21, 0x00


	//----- nvinfo : EIATTR_KPARAM_INFO
	.align		4
.L_13:
        /*0038*/ 	.byte	0x04, 0x17
        /*003a*/ 	.short	(.L_15 - .L_14)
.L_14:
        /*003c*/ 	.word	0x00000000
        /*0040*/ 	.short	0x0003
        /*0042*/ 	.short	0x0010
        /*0044*/ 	.byte	0x00, 0xf0, 0x21, 0x00


	//----- nvinfo : EIATTR_KPARAM_INFO
	.align		4
.L_15:
        /*0048*/ 	.byte	0x04, 0x17
        /*004a*/ 	.short	(.L_17 - .L_16)
.L_16:
        /*004c*/ 	.word	0x00000000
        /*0050*/ 	.short	0x0002
        /*0052*/ 	.short	0x0008
        /*0054*/ 	.byte	0x00, 0xf0, 0x21, 0x00


	//----- nvinfo : EIATTR_KPARAM_INFO
	.align		4
.L_17:
        /*0058*/ 	.byte	0x04, 0x17
        /*005a*/ 	.short	(.L_19 - .L_18)
.L_18:
        /*005c*/ 	.word	0x00000000
        /*0060*/ 	.short	0x0001
        /*0062*/ 	.short	0x0004
        /*0064*/ 	.byte	0x00, 0xf0, 0x11, 0x00


	//----- nvinfo : EIATTR_KPARAM_INFO
	.align		4
.L_19:
        /*0068*/ 	.byte	0x04, 0x17
        /*006a*/ 	.short	(.L_21 - .L_20)
.L_20:
        /*006c*/ 	.word	0x00000000
        /*0070*/ 	.short	0x0000
        /*0072*/ 	.short	0x0000
        /*0074*/ 	.byte	0x00, 0xf0, 0x11, 0x00


	//----- nvinfo : EIATTR_SPARSE_MMA_MASK
	.align		4
.L_21:
        /*0078*/ 	.byte	0x03, 0x50
        /*007a*/ 	.short	0x0000


	//----- nvinfo : EIATTR_MAXREG_COUNT
	.align		4
        /*007c*/ 	.byte	0x03, 0x1b
        /*007e*/ 	.short	0x00ff


	//----- nvinfo : EIATTR_NUM_BARRIERS
	.align		4
        /*0080*/ 	.byte	0x02, 0x4c
        /*0082*/ 	.byte	0x01
	.zero		1


	//----- nvinfo : EIATTR_MERCURY_ISA_VERSION
	.align		4
        /*0084*/ 	.byte	0x03, 0x5f
        /*0086*/ 	.short	0x0101


	//----- nvinfo : EIATTR_VRC_CTA_INIT_COUNT
	.align		4
        /*0088*/ 	.byte	0x02, 0x4a
	.zero		1
	.zero		1


	//----- nvinfo : EIATTR_EXIT_INSTR_OFFSETS
	.align		4
        /*008c*/ 	.byte	0x04, 0x1c
        /*008e*/ 	.short	(.L_23 - .L_22)


	//   ....[0]....
.L_22:
        /*0090*/ 	.word	0x000008a0


	//   ....[1]....
        /*0094*/ 	.word	0x00000930


	//----- nvinfo : EIATTR_CRS_STACK_SIZE
	.align		4
.L_23:
        /*0098*/ 	.byte	0x04, 0x1e
        /*009a*/ 	.short	(.L_25 - .L_24)
.L_24:
        /*009c*/ 	.word	0x00000000


	//----- nvinfo : EIATTR_CBANK_PARAM_SIZE
	.align		4
.L_25:
        /*00a0*/ 	.byte	0x03, 0x19
        /*00a2*/ 	.short	0x002c


	//----- nvinfo : EIATTR_PARAM_CBANK
	.align		4
        /*00a4*/ 	.byte	0x04, 0x0a
        /*00a6*/ 	.short	(.L_27 - .L_26)
	.align		4
.L_26:
        /*00a8*/ 	.word	index@(.nv.constant0._Z24solve_nqueen_cuda_kerneliiPjS_S_S_i)
        /*00ac*/ 	.short	0x0380
        /*00ae*/ 	.short	0x002c


	//----- nvinfo : EIATTR_SW_WAR
	.align		4
.L_27:
        /*00b0*/ 	.byte	0x04, 0x36
        /*00b2*/ 	.short	(.L_29 - .L_28)
.L_28:
        /*00b4*/ 	.word	0x00000008
.L_29:


//--------------------- .nv.callgraph             --------------------------
	.section	.nv.callgraph,"",@"SHT_CUDA_CALLGRAPH"
	.align	4
	.sectionentsize	8
	.align		4
        /*0000*/ 	.word	0x00000000
	.align		4
        /*0004*/ 	.word	0xffffffff
	.align		4
        /*0008*/ 	.word	0x00000000
	.align		4
        /*000c*/ 	.word	0xfffffffe
	.align		4
        /*0010*/ 	.word	0x00000000
	.align		4
        /*0014*/ 	.word	0xfffffffd
	.align		4
        /*0018*/ 	.word	0x00000000
	.align		4
        /*001c*/ 	.word	0xfffffffc


//--------------------- .text._Z24solve_nqueen_cuda_kerneliiPjS_S_S_i --------------------------
	.section	.text._Z24solve_nqueen_cuda_kerneliiPjS_S_S_i,"ax",@progbits
	.align	128
.text._Z24solve_nqueen_cuda_kerneliiPjS_S_S_i:
        .type           _Z24solve_nqueen_cuda_kerneliiPjS_S_S_i,@function
        .size           _Z24solve_nqueen_cuda_kerneliiPjS_S_S_i,(.L_x_9 - _Z24solve_nqueen_cuda_kerneliiPjS_S_S_i)
        .other          _Z24solve_nqueen_cuda_kerneliiPjS_S_S_i,@"STO_CUDA_ENTRY STV_DEFAULT"
_Z24solve_nqueen_cuda_kerneliiPjS_S_S_i:
[----:B------:R-:W-:Y:S01]  /*0000*/  LDC R1, c[0x0][0x37c] ;  /* 0x0000df00ff017b82 */ /* 0x000fe20000000800 */
[----:B------:R-:W0:Y:S01]  /*0010*/  S2R R3, SR_CTAID.X ;  /* 0x0000000000037919 */ /* 0x000e220000002500 */
[----:B------:R-:W0:Y:S01]  /*0020*/  LDCU UR4, c[0x0][0x360] ;  /* 0x00006c00ff0477ac */ /* 0x000e220008000800 */
[----:B------:R-:W-:Y:S01]  /*0030*/  MOV R10, 0x400 ;  /* 0x00000400000a7802 */ /* 0x000fe20000000f00 */
[----:B------:R-:W-:Y:S01]  /*0040*/  BSSY.RECONVERGENT B0, `(.L_x_0) ;  /* 0x0000056000007945 */ /* 0x000fe20003800200 */
[----:B------:R-:W0:Y:S01]  /*0050*/  S2R R2, SR_TID.X ;  /* 0x0000000000027919 */ /* 0x000e220000002100 */
[----:B------:R-:W1:Y:S02]  /*0060*/  LDCU UR5, c[0x0][0x3a8] ;  /* 0x00007500ff0577ac */ /* 0x000e640008000800 */
[----:B------:R-:W-:Y:S01]  /*0070*/  VIADD R0, R10, 0x3c00 ;  /* 0x00003c000a007836 */ /* 0x000fe20000000000 */
[----:B------:R-:W2:Y:S01]  /*0080*/  S2R R17, SR_CgaCtaId ;  /* 0x0000000000117919 */ /* 0x000ea20000008800 */
[----:B------:R-:W3:Y:S01]  /*0090*/  LDCU.64 UR6, c[0x0][0x358] ;  /* 0x00006b00ff0677ac */ /* 0x000ee20008000a00 */
[----:B0-----:R-:W-:-:S02]  /*00a0*/  IMAD R3, R3, UR4, R2 ;  /* 0x0000000403037c24 */ /* 0x001fc4000f8e0202 */
[----:B--2---:R-:W-:-:S03]  /*00b0*/  LEA R5, R17, R0, 0x18 ;  /* 0x0000000011057211 */ /* 0x004fc600078ec0ff */
[----:B-1----:R-:W-:Y:S01]  /*00c0*/  ISETP.GE.AND P0, PT, R3, UR5, PT ;  /* 0x0000000503007c0c */ /* 0x002fe2000bf06270 */
[----:B------:R-:W0:Y:S01]  /*00d0*/  LDCU UR5, c[0x0][0x384] ;  /* 0x00007080ff0577ac */ /* 0x000e220008000800 */
[----:B------:R-:W-:-:S11]  /*00e0*/  IMAD R0, R2, 0x4, R5 ;  /* 0x0000000402007824 */ /* 0x000fd600078e0205 */
[----:B------:R1:W-:Y:S01]  /*00f0*/  @P0 STS [R0], RZ ;  /* 0x000000ff00000388 */ /* 0x0003e20000000800 */
[----:B---3--:R-:W-:Y:S05]  /*0100*/  @P0 BRA `(.L_x_1) ;  /* 0x0000000400240947 */ /* 0x008fea0003800000 */
[----:B------:R-:W2:Y:S08]  /*0110*/  LDC.64 R8, c[0x0][0x398] ;  /* 0x0000e600ff087b82 */ /* 0x000eb00000000a00 */
[----:B------:R-:W3:Y:S08]  /*0120*/  LDC.64 R4, c[0x0][0x388] ;  /* 0x0000e200ff047b82 */ /* 0x000ef00000000a00 */
[----:B------:R-:W4:Y:S01]  /*0130*/  LDC.64 R6, c[0x0][0x390] ;  /* 0x0000e400ff067b82 */ /* 0x000f220000000a00 */
[----:B------:R-:W-:Y:S01]  /*0140*/  VIADD R11, R10, 0xf00 ;  /* 0x00000f000a0b7836 */ /* 0x000fe20000000000 */
[----:B------:R-:W5:Y:S01]  /*0150*/  LDCU UR4, c[0x0][0x380] ;  /* 0x00007000ff0477ac */ /* 0x000f620008000800 */
[----:B--2---:R-:W-:-:S06]  /*0160*/  IMAD.WIDE R8, R3, 0x4, R8 ;  /* 0x0000000403087825 */ /* 0x004fcc00078e0208 */
[----:B------:R-:W2:Y:S01]  /*0170*/  LDG.E R8, desc[UR6][R8.64] ;  /* 0x0000000608087981 */ /* 0x000ea2000c1e1900 */
[----:B---3--:R-:W-:-:S05]  /*0180*/  IMAD.WIDE R4, R3, 0x4, R4 ;  /* 0x0000000403047825 */ /* 0x008fca00078e0204 */
[----:B------:R3:W2:Y:S01]  /*0190*/  LDG.E R12, desc[UR6][R4.64] ;  /* 0x00000006040c7981 */ /* 0x0006a2000c1e1900 */
[----:B----4-:R-:W-:-:S05]  /*01a0*/  IMAD.WIDE R6, R3, 0x4, R6 ;  /* 0x0000000403067825 */ /* 0x010fca00078e0206 */
[----:B------:R4:W2:Y:S01]  /*01b0*/  LDG.E R13, desc[UR6][R6.64] ;  /* 0x00000006060d7981 */ /* 0x0008a2000c1e1900 */
[C---:B------:R-:W-:Y:S02]  /*01c0*/  VIADD R14, R10.reuse, 0x1e00 ;  /* 0x00001e000a0e7836 */ /* 0x040fe40000000000 */
[----:B------:R-:W-:Y:S01]  /*01d0*/  VIADD R16, R10, 0x2d00 ;  /* 0x00002d000a107836 */ /* 0x000fe20000000000 */
[C---:B------:R-:W-:Y:S02]  /*01e0*/  LEA R3, R17.reuse, R10, 0x18 ;  /* 0x0000000a11037211 */ /* 0x040fe400078ec0ff */
[C---:B------:R-:W-:Y:S02]  /*01f0*/  LEA R11, R17.reuse, R11, 0x18 ;  /* 0x0000000b110b7211 */ /* 0x040fe400078ec0ff */
[C---:B------:R-:W-:Y:S02]  /*0200*/  LEA R15, R17.reuse, R14, 0x18 ;  /* 0x0000000e110f7211 */ /* 0x040fe400078ec0ff */
[----:B------:R-:W-:Y:S01]  /*0210*/  LEA R17, R17, R16, 0x18 ;  /* 0x0000001011117211 */ /* 0x000fe200078ec0ff */
[----:B------:R-:W-:-:S02]  /*0220*/  IMAD R3, R2, 0x28, R3 ;  /* 0x0000002802037824 */ /* 0x000fc400078e0203 */
[C---:B---3--:R-:W-:Y:S02]  /*0230*/  IMAD R4, R2.reuse, 0x28, R11 ;  /* 0x0000002802047824 */ /* 0x048fe400078e020b */
[C---:B------:R-:W-:Y:S02]  /*0240*/  IMAD R5, R2.reuse, 0x28, R15 ;  /* 0x0000002802057824 */ /* 0x040fe400078e020f */
[----:B------:R-:W-:Y:S02]  /*0250*/  IMAD R2, R2, 0x28, R17 ;  /* 0x0000002802027824 */ /* 0x000fe400078e0211 */
[----:B----4-:R-:W-:Y:S01]  /*0260*/  HFMA2 R6, -RZ, RZ, 0, 5.9604644775390625e-08 ;  /* 0x00000001ff067431 */ /* 0x010fe200000001ff */
[----:B------:R-:W-:Y:S01]  /*0270*/  BSSY.RECONVERGENT B1, `(.L_x_2) ;  /* 0x0000031000017945 */ /* 0x000fe20003800200 */
[----:B------:R-:W-:Y:S02]  /*0280*/  IMAD.MOV.U32 R7, RZ, RZ, RZ ;  /* 0x000000ffff077224 */ /* 0x000fe400078e00ff */
[----:B------:R-:W-:Y:S01]  /*0290*/  IMAD.MOV.U32 R11, RZ, RZ, RZ ;  /* 0x000000ffff0b7224 */ /* 0x000fe200078e00ff */
[----:B-----5:R-:W-:-:S05]  /*02a0*/  SHF.L.U32 R6, R6, UR4, RZ ;  /* 0x0000000406067c19 */ /* 0x020fca00080006ff */
[----:B------:R-:W-:Y:S01]  /*02b0*/  VIADD R15, R6, 0xffffffff ;  /* 0xffffffff060f7836 */ /* 0x000fe20000000000 */
[----:B--2---:R2:W-:Y:S01]  /*02c0*/  STS [R3], R12 ;  /* 0x0000000c03007388 */ /* 0x0045e20000000800 */
[----:B------:R-:W-:-:S03]  /*02d0*/  LOP3.LUT R9, R8, R13, R12, 0xfe, !PT ;  /* 0x0000000d08097212 */ /* 0x000fc600078efe0c */
[----:B------:R2:W-:Y:S04]  /*02e0*/  STS [R4], R13 ;  /* 0x0000000d04007388 */ /* 0x0005e80000000800 */
[----:B------:R2:W-:Y:S04]  /*02f0*/  STS [R5], R8 ;  /* 0x0000000805007388 */ /* 0x0005e80000000800 */
[----:B------:R2:W-:Y:S02]  /*0300*/  STS [R2], R9 ;  /* 0x0000000902007388 */ /* 0x0005e40000000800 */
.L_x_7:
[----:B------:R-:W-:Y:S01]  /*0310*/  IMAD R6, R11, 0x4, R2 ;  /* 0x000000040b067824 */ /* 0x000fe200078e0202 */
[----:B------:R-:W-:Y:S04]  /*0320*/  BSSY.RECONVERGENT B2, `(.L_x_3) ;  /* 0x0000023000027945 */ /* 0x000fe80003800200 */
[----:B--2---:R-:W2:Y:S02]  /*0330*/  LDS R9, [R6] ;  /* 0x0000000006097984 */ /* 0x004ea40000000800 */
[----:B--2---:R-:W-:-:S04]  /*0340*/  LOP3.LUT R8, R9, R15, RZ, 0xc0, !PT ;  /* 0x0000000f09087212 */ /* 0x004fc800078ec0ff */
[----:B------:R-:W-:-:S13]  /*0350*/  ISETP.NE.AND P0, PT, R8, R15, PT ;  /* 0x0000000f0800720c */ /* 0x000fda0003f05270 */
[----:B------:R-:W-:Y:S05]  /*0360*/  @!P0 BRA `(.L_x_4) ;  /* 0x0000000000748947 */ /* 0x000fea0003800000 */
[----:B------:R-:W-:-:S04]  /*0370*/  IADD3 R8, PT, PT, R9, 0x1, RZ ;  /* 0x0000000109087810 */ /* 0x000fc80007ffe0ff */
[----:B------:R-:W-:-:S04]  /*0380*/  LOP3.LUT R16, R8, R9, RZ, 0x30, !PT ;  /* 0x0000000908107212 */ /* 0x000fc800078e30ff */
[----:B------:R-:W-:Y:S02]  /*0390*/  LOP3.LUT R9, R9, R16, RZ, 0xfc, !PT ;  /* 0x0000001009097212 */ /* 0x000fe400078efcff */
[----:B------:R-:W-:-:S03]  /*03a0*/  LOP3.LUT P0, RZ, R16, R15, RZ, 0xc0, !PT ;  /* 0x0000000f10ff7212 */ /* 0x000fc6000780c0ff */
[----:B------:R2:W-:Y:S10]  /*03b0*/  STS [R6], R9 ;  /* 0x0000000906007388 */ /* 0x0005f40000000800 */
[----:B--2---:R-:W-:Y:S05]  /*03c0*/  @!P0 BRA `(.L_x_4) ;  /* 0x00000000005c8947 */ /* 0x004fea0003800000 */
[----:B------:R-:W-:-:S05]  /*03d0*/  VIADD R8, R11, 0x1 ;  /* 0x000000010b087836 */ /* 0x000fca0000000000 */
[----:B0-----:R-:W-:-:S13]  /*03e0*/  ISETP.NE.AND P0, PT, R8, UR5, PT ;  /* 0x0000000508007c0c */ /* 0x001fda000bf05270 */
[----:B------:R-:W-:Y:S05]  /*03f0*/  @!P0 BRA `(.L_x_5) ;  /* 0x00000000004c8947 */ /* 0x000fea0003800000 */
[----:B------:R-:W-:-:S04]  /*0400*/  IMAD.SHL.U32 R12, R11, 0x4, RZ ;  /* 0x000000040b0c7824 */ /* 0x000fc800078e00ff */
[C---:B------:R-:W-:Y:S02]  /*0410*/  IMAD.IADD R14, R12.reuse, 0x1, R3 ;  /* 0x000000010c0e7824 */ /* 0x040fe400078e0203 */
[C---:B------:R-:W-:Y:S02]  /*0420*/  IMAD.IADD R19, R12.reuse, 0x1, R4 ;  /* 0x000000010c137824 */ /* 0x040fe400078e0204 */
[----:B------:R-:W-:Y:S01]  /*0430*/  IMAD.IADD R17, R12, 0x1, R5 ;  /* 0x000000010c117824 */ /* 0x000fe200078e0205 */
[----:B------:R-:W0:Y:S02]  /*0440*/  LDS R9, [R14] ;  /* 0x000000000e097984 */ /* 0x000e240000000800 */
[----:B0-----:R-:W-:-:S05]  /*0450*/  LOP3.LUT R9, R9, R16, RZ, 0xfc, !PT ;  /* 0x0000001009097212 */ /* 0x001fca00078efcff */
[----:B------:R-:W-:Y:S04]  /*0460*/  STS [R14+0x4], R9 ;  /* 0x000004090e007388 */ /* 0x000fe80000000800 */
[----:B------:R-:W0:Y:S02]  /*0470*/  LDS R10, [R19] ;  /* 0x00000000130a7984 */ /* 0x000e240000000800 */
[----:B0-----:R-:W-:-:S04]  /*0480*/  LOP3.LUT R10, R10, R16, RZ, 0xfc, !PT ;  /* 0x000000100a0a7212 */ /* 0x001fc800078efcff */
[----:B------:R-:W-:-:S05]  /*0490*/  SHF.L.U32 R10, R10, 0x1, RZ ;  /* 0x000000010a0a7819 */ /* 0x000fca00000006ff */
[----:B------:R-:W-:Y:S04]  /*04a0*/  STS [R19+0x4], R10 ;  /* 0x0000040a13007388 */ /* 0x000fe80000000800 */
[----:B------:R-:W0:Y:S02]  /*04b0*/  LDS R11, [R17] ;  /* 0x00000000110b7984 */ /* 0x000e240000000800 */
[----:B0-----:R-:W-:-:S04]  /*04c0*/  LOP3.LUT R11, R11, R16, RZ, 0xfc, !PT ;  /* 0x000000100b0b7212 */ /* 0x001fc800078efcff */
[----:B------:R-:W-:Y:S01]  /*04d0*/  SHF.R.U32.HI R12, RZ, 0x1, R11 ;  /* 0x00000001ff0c7819 */ /* 0x000fe2000001160b */
[----:B------:R-:W-:-:S03]  /*04e0*/  IMAD.MOV.U32 R11, RZ, RZ, R8 ;  /* 0x000000ffff0b7224 */ /* 0x000fc600078e0008 */
[----:B------:R-:W-:Y:S01]  /*04f0*/  LOP3.LUT R13, R12, R10, R9, 0xfe, !PT ;  /* 0x0000000a0c0d7212 */ /* 0x000fe200078efe09 */
[----:B------:R0:W-:Y:S04]  /*0500*/  STS [R17+0x4], R12 ;  /* 0x0000040c11007388 */ /* 0x0001e80000000800 */
[----:B------:R0:W-:Y:S01]  /*0510*/  STS [R6+0x4], R13 ;  /* 0x0000040d06007388 */ /* 0x0001e20000000800 */
[----:B------:R-:W-:Y:S05]  /*0520*/  BRA `(.L_x_6) ;  /* 0x0000000000087947 */ /* 0x000fea0003800000 */
.L_x_5:
[----:B------:R-:W-:-:S07]  /*0530*/  VIADD R7, R7, 0x1 ;  /* 0x0000000107077836 */ /* 0x000fce0000000000 */
.L_x_4:
[----:B------:R-:W-:-:S07]  /*0540*/  VIADD R11, R11, 0xffffffff ;  /* 0xffffffff0b0b7836 */ /* 0x000fce0000000000 */
.L_x_6:
[----:B0-----:R-:W-:Y:S05]  /*0550*/  BSYNC.RECONVERGENT B2 ;  /* 0x0000000000027941 */ /* 0x001fea0003800200 */
.L_x_3:
[----:B------:R-:W-:-:S13]  /*0560*/  ISETP.GT.AND P0, PT, R11, -0x1, PT ;  /* 0xffffffff0b00780c */ /* 0x000fda0003f04270 */
[----:B------:R-:W-:Y:S05]  /*0570*/  @P0 BRA `(.L_x_7) ;  /* 0xfffffffc00640947 */ /* 0x000fea000383ffff */
[----:B------:R-:W-:Y:S05]  /*0580*/  BSYNC.RECONVERGENT B1 ;  /* 0x0000000000017941 */ /* 0x000fea0003800200 */
.L_x_2:
[----:B------:R2:W-:Y:S02]  /*0590*/  STS [R0], R7 ;  /* 0x0000000700007388 */ /* 0x0005e40000000800 */
.L_x_1:
[----:B0-----:R-:W-:Y:S05]  /*05a0*/  BSYNC.RECONVERGENT B0 ;  /* 0x0000000000007941 */ /* 0x001fea0003800200 */
.L_x_0:
[----:B------:R-:W0:Y:S01]  /*05b0*/  S2R R4, SR_TID.X ;  /* 0x0000000000047919 */ /* 0x000e220000002100 */
[----:B------:R-:W-:Y:S01]  /*05c0*/  BAR.SYNC.DEFER_BLOCKING 0x0 ;  /* 0x0000000000007b1d */ /* 0x000fe20000010000 */
[C---:B0-----:R-:W-:Y:S02]  /*05d0*/  IADD3 R2, PT, PT, R4.reuse, 0x40, RZ ;  /* 0x0000004004027810 */ /* 0x041fe40007ffe0ff */
[----:B------:R-:W-:Y:S02]  /*05e0*/  ISETP.GT.AND P1, PT, R4, 0x1f, PT ;  /* 0x0000001f0400780c */ /* 0x000fe40003f24270 */
[----:B------:R-:W-:-:S04]  /*05f0*/  ISETP.GE.AND P0, PT, R2, 0x60, PT ;  /* 0x000000600200780c */ /* 0x000fc80003f06270 */
[----:B------:R-:W-:-:S13]  /*0600*/  ISETP.LT.AND P0, PT, R4, 0x40, !P0 ;  /* 0x000000400400780c */ /* 0x000fda0004701270 */
[----:B------:R-:W-:Y:S04]  /*0610*/  @P0 LDS R2, [R0] ;  /* 0x0000000000020984 */ /* 0x000fe80000000800 */
[----:B------:R-:W0:Y:S02]  /*0620*/  @P0 LDS R3, [R0+0x100] ;  /* 0x0001000000030984 */ /* 0x000e240000000800 */
[----:B0-----:R-:W-:-:S05]  /*0630*/  @P0 IMAD.IADD R3, R2, 0x1, R3 ;  /* 0x0000000102030824 */ /* 0x001fca00078e0203 */
[----:B------:R-:W-:Y:S01]  /*0640*/  @P0 STS [R0], R3 ;  /* 0x0000000300000388 */ /* 0x000fe20000000800 */
[----:B------:R-:W-:Y:S01]  /*0650*/  BAR.SYNC.DEFER_BLOCKING 0x0 ;  /* 0x0000000000007b1d */ /* 0x000fe20000010000 */
[----:B------:R-:W-:-:S05]  /*0660*/  ISETP.GT.AND P0, PT, R4, 0xf, PT ;  /* 0x0000000f0400780c */ /* 0x000fca0003f04270 */
[----:B------:R-:W-:Y:S04]  /*0670*/  @!P1 LDS R2, [R0] ;  /* 0x0000000000029984 */ /* 0x000fe80000000800 */
[----:B------:R-:W0:Y:S02]  /*0680*/  @!P1 LDS R5, [R0+0x80] ;  /* 0x0000800000059984 */ /* 0x000e240000000800 */
[----:B0-----:R-:W-:-:S05]  /*0690*/  @!P1 IMAD.IADD R5, R2, 0x1, R5 ;  /* 0x0000000102059824 */ /* 0x001fca00078e0205 */
[----:B------:R-:W-:Y:S01]  /*06a0*/  @!P1 STS [R0], R5 ;  /* 0x0000000500009388 */ /* 0x000fe20000000800 */
[----:B------:R-:W-:Y:S01]  /*06b0*/  BAR.SYNC.DEFER_BLOCKING 0x0 ;  /* 0x0000000000007b1d */ /* 0x000fe20000010000 */
[----:B------:R-:W-:-:S05]  /*06c0*/  ISETP.GT.AND P1, PT, R4, 0x7, PT ;  /* 0x000000070400780c */ /* 0x000fca0003f24270 */
[----:B------:R-:W-:Y:S04]  /*06d0*/  @!P0 LDS R2, [R0] ;  /* 0x0000000000028984 */ /* 0x000fe80000000800 */
[----:B--2---:R-:W0:Y:S02]  /*06e0*/  @!P0 LDS R7, [R0+0x40] ;  /* 0x0000400000078984 */ /* 0x004e240000000800 */
[----:B0-----:R-:W-:-:S05]  /*06f0*/  @!P0 IMAD.IADD R7, R2, 0x1, R7 ;  /* 0x0000000102078824 */ /* 0x001fca00078e0207 */
[----:B------:R-:W-:Y:S01]  /*0700*/  @!P0 STS [R0], R7 ;  /* 0x0000000700008388 */ /* 0x000fe20000000800 */
        /* <DEDUP_REMOVED lines=9> */
[----:B------:R-:W0:Y:S02]  /*07a0*/  @!P0 LDS R5, [R0+0x10] ;  /* 0x0000100000058984 */ /* 0x000e240000000800 */
[----:B0-----:R-:W-:-:S05]  /*07b0*/  @!P0 IADD3 R5, PT, PT, R2, R5, RZ ;  /* 0x0000000502058210 */ /* 0x001fca0007ffe0ff */
[----:B------:R-:W-:Y:S01]  /*07c0*/  @!P0 STS [R0], R5 ;  /* 0x0000000500008388 */ /* 0x000fe20000000800 */
[----:B------:R-:W-:Y:S01]  /*07d0*/  BAR.SYNC.DEFER_BLOCKING 0x0 ;  /* 0x0000000000007b1d */ /* 0x000fe20000010000 */
[----:B------:R-:W-:-:S05]  /*07e0*/  ISETP.GT.AND P0, PT, R4, RZ, PT ;  /* 0x000000ff0400720c */ /* 0x000fca0003f04270 */
[----:B------:R-:W-:Y:S04]  /*07f0*/  @!P1 LDS R2, [R0] ;  /* 0x0000000000029984 */ /* 0x000fe80000000800 */
[----:B------:R-:W0:Y:S02]  /*0800*/  @!P1 LDS R7, [R0+0x8] ;  /* 0x0000080000079984 */ /* 0x000e240000000800 */
[----:B0-----:R-:W-:-:S05]  /*0810*/  @!P1 IMAD.IADD R7, R2, 0x1, R7 ;  /* 0x0000000102079824 */ /* 0x001fca00078e0207 */
[----:B------:R-:W-:Y:S01]  /*0820*/  @!P1 STS [R0], R7 ;  /* 0x0000000700009388 */ /* 0x000fe20000000800 */
[----:B------:R-:W-:Y:S01]  /*0830*/  BAR.SYNC.DEFER_BLOCKING 0x0 ;  /* 0x0000000000007b1d */ /* 0x000fe20000010000 */
[----:B------:R-:W-:-:S05]  /*0840*/  ISETP.NE.AND P1, PT, R4, RZ, PT ;  /* 0x000000ff0400720c */ /* 0x000fca0003f25270 */
[----:B------:R-:W-:Y:S04]  /*0850*/  @!P0 LDS R2, [R0] ;  /* 0x0000000000028984 */ /* 0x000fe80000000800 */
[----:B------:R-:W0:Y:S02]  /*0860*/  @!P0 LDS R3, [R0+0x4] ;  /* 0x0000040000038984 */ /* 0x000e240000000800 */
[----:B0-----:R-:W-:-:S05]  /*0870*/  @!P0 IMAD.IADD R3, R2, 0x1, R3 ;  /* 0x0000000102038824 */ /* 0x001fca00078e0203 */
[----:B------:R0:W-:Y:S01]  /*0880*/  @!P0 STS [R0], R3 ;  /* 0x0000000300008388 */ /* 0x0001e20000000800 */
[----:B------:R-:W-:Y:S06]  /*0890*/  BAR.SYNC.DEFER_BLOCKING 0x0 ;  /* 0x0000000000007b1d */ /* 0x000fec0000010000 */
[----:B------:R-:W-:Y:S05]  /*08a0*/  @P1 EXIT ;  /* 0x000000000000194d */ /* 0x000fea0003800000 */
[----:B------:R-:W2:Y:S01]  /*08b0*/  S2UR UR5, SR_CgaCtaId ;  /* 0x00000000000579c3 */ /* 0x000ea20000008800 */
[----:B------:R-:W-:Y:S01]  /*08c0*/  UMOV UR4, 0x400 ;  /* 0x0000040000047882 */ /* 0x000fe20000000000 */
[----:B------:R-:W3:Y:S06]  /*08d0*/  S2R R7, SR_CTAID.X ;  /* 0x0000000000077919 */ /* 0x000eec0000002500 */
[----:B0-----:R-:W3:Y:S01]  /*08e0*/  LDC.64 R2, c[0x0][0x3a0] ;  /* 0x0000e800ff027b82 */ /* 0x001ee20000000a00 */
[----:B--2---:R-:W-:-:S09]  /*08f0*/  ULEA UR4, UR5, UR4, 0x18 ;  /* 0x0000000405047291 */ /* 0x004fd2000f8ec0ff */
[----:B------:R-:W0:Y:S01]  /*0900*/  LDS R5, [UR4+0x3c00] ;  /* 0x003c0004ff057984 */ /* 0x000e220008000800 */
[----:B---3--:R-:W-:-:S05]  /*0910*/  IMAD.WIDE R2, R7, 0x4, R2 ;  /* 0x0000000407027825 */ /* 0x008fca00078e0202 */
[----:B0-----:R-:W-:Y:S01]  /*0920*/  STG.E desc[UR6][R2.64], R5 ;  /* 0x0000000502007986 */ /* 0x001fe2000c101906 */
[----:B------:R-:W-:Y:S05]  /*0930*/  EXIT ;  /* 0x000000000000794d */ /* 0x000fea0003800000 */
.L_x_8:
[----:B------:R-:W-:-:S00]  /*0940*/  BRA `(.L_x_8) ;  /* 0xfffffffc00fc7947 */ /* 0x000fc0000383ffff */
[----:B------:R-:W-:-:S00]  /*0950*/  NOP ;  /* 0x0000000000007918 */ /* 0x000fc00000000000 */
        /* <DEDUP_REMOVED lines=10> */
.L_x_9:


//--------------------- .nv.shared._Z24solve_nqueen_cuda_kerneliiPjS_S_S_i --------------------------
	.section	.nv.shared._Z24solve_nqueen_cuda_kerneliiPjS_S_S_i,"aw",@nobits
	.sectionflags	@""
	.align	4
.nv.shared._Z24solve_nqueen_cuda_kerneliiPjS_S_S_i:
	.zero		16768


//--------------------- .nv.shared.reserved.0     --------------------------
	.section	.nv.shared.reserved.0,"aw",@nobits
	.weak		__nv_reservedSMEM_offset_0_alias
	.size		__nv_reservedSMEM_offset_0_alias, 0, 64
	.other		__nv_reservedSMEM_offset_0_alias,@"STO_CUDA_RESERVED_SHARED STV_DEFAULT"
__nv_reservedSMEM_offset_0_alias:
	.zero		0
	.zero		64


//--------------------- .nv.constant0._Z24solve_nqueen_cuda_kerneliiPjS_S_S_i --------------------------
	.section	.nv.constant0._Z24solve_nqueen_cuda_kerneliiPjS_S_S_i,"a",@progbits
	.sectionflags	@""
	.align	4
.nv.constant0._Z24solve_nqueen_cuda_kerneliiPjS_S_S_i:
	.zero		940


//--------------------- SYMBOLS --------------------------

	.type		.nv.reservedSmem.offset0,@object
	.size		.nv.reservedSmem.offset0,0x4
	.type		.nv.reservedSmem.cap,@object
	.size		.nv.reservedSmem.cap,0x4
